//
// Generated by NVIDIA NVVM Compiler
//
// Compiler Build ID: CL-36424714
// Cuda compilation tools, release 13.0, V13.0.88
// Based on NVVM 20.0.0
//

.version 9.0
.target sm_100
.address_size 64

	// .globl	_Z6MatAddPA64_fS0_S0_

.visible .entry _Z6MatAddPA64_fS0_S0_(
	.param .u64 .ptr .align 1 _Z6MatAddPA64_fS0_S0__param_0,
	.param .u64 .ptr .align 1 _Z6MatAddPA64_fS0_S0__param_1,
	.param .u64 .ptr .align 1 _Z6MatAddPA64_fS0_S0__param_2
)
{
	.reg .pred 	%p<4>;
	.reg .b32 	%r<10>;
	.reg .b32 	%f<4>;
	.reg .b64 	%rd<15>;

	ld.param.u64 	%rd1, [_Z6MatAddPA64_fS0_S0__param_0];
	ld.param.u64 	%rd2, [_Z6MatAddPA64_fS0_S0__param_1];
	ld.param.u64 	%rd3, [_Z6MatAddPA64_fS0_S0__param_2];
	mov.u32 	%r3, %ctaid.x;
	mov.u32 	%r4, %ntid.x;
	mov.u32 	%r5, %tid.x;
	mad.lo.s32 	%r1, %r3, %r4, %r5;
	mov.u32 	%r6, %ctaid.y;
	mov.u32 	%r7, %ntid.y;
	mov.u32 	%r8, %tid.y;
	mad.lo.s32 	%r9, %r6, %r7, %r8;
	setp.gt.s32 	%p1, %r1, 63;
	setp.gt.u32 	%p2, %r9, 63;
	or.pred  	%p3, %p1, %p2;
	@%p3 bra 	$L__BB0_2;
	cvta.to.global.u64 	%rd4, %rd1;
	cvta.to.global.u64 	%rd5, %rd2;
	cvta.to.global.u64 	%rd6, %rd3;
	mul.wide.s32 	%rd7, %r1, 256;
	add.s64 	%rd8, %rd4, %rd7;
	mul.wide.u32 	%rd9, %r9, 4;
	add.s64 	%rd10, %rd8, %rd9;
	ld.global.f32 	%f1, [%rd10];
	add.s64 	%rd11, %rd5, %rd7;
	add.s64 	%rd12, %rd11, %rd9;
	ld.global.f32 	%f2, [%rd12];
	add.f32 	%f3, %f1, %f2;
	add.s64 	%rd13, %rd6, %rd7;
	add.s64 	%rd14, %rd13, %rd9;
	st.global.f32 	[%rd14], %f3;
$L__BB0_2:
	ret;

}


// ===== COMPILED SASS (sm_100) =====

	.target	sm_100

	.elftype	@"ET_EXEC"


//--------------------- .note.nv.tkinfo           --------------------------
	.section	.note.nv.tkinfo,"",@"SHT_NOTE"
	.sectionflags	@"SHF_NOTE_NV_TKINFO"
	.tkinfo
        /*0018*/ 	.word	0x00000002
        /*0030*/ 	.string	""
        /*0030*/ 	.string	"ptxas"
        /*0030*/ 	.string	"Cuda compilation tools, release 13.0, V13.0.88"
        /*0030*/ 	.string	"Build cuda_13.0.r13.0/compiler.36424714_0"
        /*0030*/ 	.string	"-arch sm_100 -m 64 "



//--------------------- .note.nv.cuinfo           --------------------------
	.section	.note.nv.cuinfo,"",@"SHT_NOTE"
	.sectionflags	@"SHF_NOTE_NV_CUINFO"
        /*0018*/ 	.short	0x0002
        /*001a*/ 	.short	0x0064
        /*001c*/ 	.short	0x0082
	.zero		2


//--------------------- .nv.info                  --------------------------
	.section	.nv.info,"",@"SHT_CUDA_INFO"
	.align	4


	//----- nvinfo : EIATTR_REGCOUNT
	.align		4
        /*0000*/ 	.byte	0x04, 0x2f
        /*0002*/ 	.short	(.L_1 - .L_0)
	.align		4
.L_0:
        /*0004*/ 	.word	index@(_Z6MatAddPA64_fS0_S0_)
        /*0008*/ 	.word	0x0000000e


	//----- nvinfo : EIATTR_FRAME_SIZE
	.align		4
.L_1:
        /*000c*/ 	.byte	0x04, 0x11
        /*000e*/ 	.short	(.L_3 - .L_2)
	.align		4
.L_2:
        /*0010*/ 	.word	index@(_Z6MatAddPA64_fS0_S0_)
        /*0014*/ 	.word	0x00000000


	//----- nvinfo : EIATTR_MIN_STACK_SIZE
	.align		4
.L_3:
        /*0018*/ 	.byte	0x04, 0x12
        /*001a*/ 	.short	(.L_5 - .L_4)
	.align		4
.L_4:
        /*001c*/ 	.word	index@(_Z6MatAddPA64_fS0_S0_)
        /*0020*/ 	.word	0x00000000
.L_5:


//--------------------- .nv.compat                --------------------------
	.section	.nv.compat,"",@"SHT_CUDA_COMPAT_INFO"
	.align	4
        /*0000*/ 	.byte	0x02, 0x09, 0x00, 0x00, 0x02, 0x02, 0x01, 0x00, 0x02, 0x05, 0x05, 0x00, 0x03, 0x07, 0x01, 0x01
        /*0010*/ 	.byte	0x02, 0x03, 0x00, 0x00, 0x02, 0x06, 0x01, 0x00, 0x04, 0x0b, 0x08, 0x00, 0x09, 0x00, 0x00, 0x00
        /*0020*/ 	.byte	0x00, 0x00, 0x00, 0x00


//--------------------- .nv.info._Z6MatAddPA64_fS0_S0_ --------------------------
	.section	.nv.info._Z6MatAddPA64_fS0_S0_,"",@"SHT_CUDA_INFO"
	.sectionflags	@""
	.align	4


	//----- nvinfo : EIATTR_CUDA_API_VERSION
	.align		4
        /*0000*/ 	.byte	0x04, 0x37
        /*0002*/ 	.short	(.L_7 - .L_6)
.L_6:
        /*0004*/ 	.word	0x00000082


	//----- nvinfo : EIATTR_KPARAM_INFO
	.align		4
.L_7:
        /*0008*/ 	.byte	0x04, 0x17
        /*000a*/ 	.short	(.L_9 - .L_8)
.L_8:
        /*000c*/ 	.word	0x00000000
        /*0010*/ 	.short	0x0002
        /*0012*/ 	.short	0x0010
        /*0014*/ 	.byte	0x00, 0xf5, 0x21, 0x00


	//----- nvinfo : EIATTR_KPARAM_INFO
	.align		4
.L_9:
        /*0018*/ 	.byte	0x04, 0x17
        /*001a*/ 	.short	(.L_11 - .L_10)
.L_10:
        /*001c*/ 	.word	0x00000000
        /*0020*/ 	.short	0x0001
        /*0022*/ 	.short	0x0008
        /*0024*/ 	.byte	0x00, 0xf5, 0x21, 0x00


	//----- nvinfo : EIATTR_KPARAM_INFO
	.align		4
.L_11:
        /*0028*/ 	.byte	0x04, 0x17
        /*002a*/ 	.short	(.L_13 - .L_12)
.L_12:
        /*002c*/ 	.word	0x00000000
        /*0030*/ 	.short	0x0000
        /*0032*/ 	.short	0x0000
        /*0034*/ 	.byte	0x00, 0xf5, 0x21, 0x00


	//----- nvinfo : EIATTR_SPARSE_MMA_MASK
	.align		4
.L_13:
        /*0038*/ 	.byte	0x03, 0x50
        /*003a*/ 	.short	0x0000


	//----- nvinfo : EIATTR_MAXREG_COUNT
	.align		4
        /*003c*/ 	.byte	0x03, 0x1b
        /*003e*/ 	.short	0x00ff


	//----- nvinfo : EIATTR_MERCURY_ISA_VERSION
	.align		4
        /*0040*/ 	.byte	0x03, 0x5f
        /*0042*/ 	.short	0x0101


	//----- nvinfo : EIATTR_VRC_CTA_INIT_COUNT
	.align		4
        /*0044*/ 	.byte	0x02, 0x4a
	.zero		1
	.zero		1


	//----- nvinfo : EIATTR_EXIT_INSTR_OFFSETS
	.align		4
        /*0048*/ 	.byte	0x04, 0x1c
        /*004a*/ 	.short	(.L_15 - .L_14)


	//   ....[0]....
.L_14:
        /*004c*/ 	.word	0x000000b0


	//   ....[1]....
        /*0050*/ 	.word	0x000001a0


	//----- nvinfo : EIATTR_CBANK_PARAM_SIZE
	.align		4
.L_15:
        /*0054*/ 	.byte	0x03, 0x19
        /*0056*/ 	.short	0x0018


	//----- nvinfo : EIATTR_PARAM_CBANK
	.align		4
        /*0058*/ 	.byte	0x04, 0x0a
        /*005a*/ 	.short	(.L_17 - .L_16)
	.align		4
.L_16:
        /*005c*/ 	.word	index@(.nv.constant0._Z6MatAddPA64_fS0_S0_)
        /*0060*/ 	.short	0x0380
        /*0062*/ 	.short	0x0018


	//----- nvinfo : EIATTR_SW_WAR
	.align		4
.L_17:
        /*0064*/ 	.byte	0x04, 0x36
        /*0066*/ 	.short	(.L_19 - .L_18)
.L_18:
        /*0068*/ 	.word	0x00000008
.L_19:


//--------------------- .nv.callgraph             --------------------------
	.section	.nv.callgraph,"",@"SHT_CUDA_CALLGRAPH"
	.align	4
	.sectionentsize	8
	.align		4
        /*0000*/ 	.word	0x00000000
	.align		4
        /*0004*/ 	.word	0xffffffff
	.align		4
        /*0008*/ 	.word	0x00000000
	.align		4
        /*000c*/ 	.word	0xfffffffe
	.align		4
        /*0010*/ 	.word	0x00000000
	.align		4
        /*0014*/ 	.word	0xfffffffd
	.align		4
        /*0018*/ 	.word	0x00000000
	.align		4
        /*001c*/ 	.word	0xfffffffc


//--------------------- .text._Z6MatAddPA64_fS0_S0_ --------------------------
	.section	.text._Z6MatAddPA64_fS0_S0_,"ax",@progbits
	.align	128
        .global         _Z6MatAddPA64_fS0_S0_
        .type           _Z6MatAddPA64_fS0_S0_,@function
        .size           _Z6MatAddPA64_fS0_S0_,(.L_x_1 - _Z6MatAddPA64_fS0_S0_)
        .other          _Z6MatAddPA64_fS0_S0_,@"STO_CUDA_ENTRY STV_DEFAULT"
_Z6MatAddPA64_fS0_S0_:
.text._Z6MatAddPA64_fS0_S0_:
[----:B------:R-:W-:Y:S01]  /*0000*/  LDC R1, c[0x0][0x37c] ;  /* 0x0000df00ff017b82 */ /* 0x000fe20000000800 */
[----:B------:R-:W0:Y:S07]  /*0010*/  S2R R2, SR_TID.Y ;  /* 0x0000000000027919 */ /* 0x000e2e0000002200 */
[----:B------:R-:W1:Y:S01]  /*0020*/  LDC R9, c[0x0][0x360] ;  /* 0x0000d800ff097b82 */ /* 0x000e620000000800 */
[----:B------:R-:W1:Y:S07]  /*0030*/  S2R R0, SR_TID.X ;  /* 0x0000000000007919 */ /* 0x000e6e0000002100 */
[----:B------:R-:W0:Y:S08]  /*0040*/  S2UR UR5, SR_CTAID.Y ;  /* 0x00000000000579c3 */ /* 0x000e300000002600 */
[----:B------:R-:W0:Y:S08]  /*0050*/  LDC R11, c[0x0][0x364] ;  /* 0x0000d900ff0b7b82 */ /* 0x000e300000000800 */
[----:B------:R-:W1:Y:S01]  /*0060*/  S2UR UR4, SR_CTAID.X ;  /* 0x00000000000479c3 */ /* 0x000e620000002500 */
[----:B0-----:R-:W-:-:S05]  /*0070*/  IMAD R11, R11, UR5, R2 ;  /* 0x000000050b0b7c24 */ /* 0x001fca000f8e0202 */
[----:B------:R-:W-:Y:S01]  /*0080*/  ISETP.GT.U32.AND P0, PT, R11, 0x3f, PT ;  /* 0x0000003f0b00780c */ /* 0x000fe20003f04070 */
[----:B-1----:R-:W-:-:S05]  /*0090*/  IMAD R9, R9, UR4, R0 ;  /* 0x0000000409097c24 */ /* 0x002fca000f8e0200 */
[----:B------:R-:W-:-:S13]  /*00a0*/  ISETP.GT.OR P0, PT, R9, 0x3f, P0 ;  /* 0x0000003f0900780c */ /* 0x000fda0000704670 */
[----:B------:R-:W-:Y:S05]  /*00b0*/  @P0 EXIT ;  /* 0x000000000000094d */ /* 0x000fea0003800000 */
[----:B------:R-:W0:Y:S01]  /*00c0*/  LDC.64 R2, c[0x0][0x380] ;  /* 0x0000e000ff027b82 */ /* 0x000e220000000a00 */
[----:B------:R-:W1:Y:S07]  /*00d0*/  LDCU.64 UR4, c[0x0][0x358] ;  /* 0x00006b00ff0477ac */ /* 0x000e6e0008000a00 */
[----:B------:R-:W2:Y:S08]  /*00e0*/  LDC.64 R4, c[0x0][0x388] ;  /* 0x0000e200ff047b82 */ /* 0x000eb00000000a00 */
[----:B------:R-:W3:Y:S01]  /*00f0*/  LDC.64 R6, c[0x0][0x390] ;  /* 0x0000e400ff067b82 */ /* 0x000ee20000000a00 */
[----:B0-----:R-:W-:-:S04]  /*0100*/  IMAD.WIDE R2, R9, 0x100, R2 ;  /* 0x0000010009027825 */ /* 0x001fc800078e0202 */
[----:B------:R-:W-:-:S04]  /*0110*/  IMAD.WIDE.U32 R2, R11, 0x4, R2 ;  /* 0x000000040b027825 */ /* 0x000fc800078e0002 */
[----:B--2---:R-:W-:Y:S02]  /*0120*/  IMAD.WIDE R4, R9, 0x100, R4 ;  /* 0x0000010009047825 */ /* 0x004fe400078e0204 */
[----:B-1----:R-:W2:Y:S02]  /*0130*/  LDG.E R2, desc[UR4][R2.64] ;  /* 0x0000000402027981 */ /* 0x002ea4000c1e1900 */
[----:B------:R-:W-:-:S06]  /*0140*/  IMAD.WIDE.U32 R4, R11, 0x4, R4 ;  /* 0x000000040b047825 */ /* 0x000fcc00078e0004 */
[----:B------:R-:W2:Y:S01]  /*0150*/  LDG.E R5, desc[UR4][R4.64] ;  /* 0x0000000404057981 */ /* 0x000ea2000c1e1900 */
[----:B---3--:R-:W-:-:S04]  /*0160*/  IMAD.WIDE R6, R9, 0x100, R6 ;  /* 0x0000010009067825 */ /* 0x008fc800078e0206 */
[----:B------:R-:W-:-:S04]  /*0170*/  IMAD.WIDE.U32 R6, R11, 0x4, R6 ;  /* 0x000000040b067825 */ /* 0x000fc800078e0006 */
[----:B--2---:R-:W-:-:S05]  /*0180*/  FADD R9, R2, R5 ;  /* 0x0000000502097221 */ /* 0x004fca0000000000 */
[----:B------:R-:W-:Y:S01]  /*0190*/  STG.E desc[UR4][R6.64], R9 ;  /* 0x0000000906007986 */ /* 0x000fe2000c101904 */
[----:B------:R-:W-:Y:S05]  /*01a0*/  EXIT ;  /* 0x000000000000794d */ /* 0x000fea0003800000 */
.L_x_0:
[----:B------:R-:W-:-:S00]  /*01b0*/  BRA `(.L_x_0) ;  /* 0xfffffffc00fc7947 */ /* 0x000fc0000383ffff */
[----:B------:R-:W-:-:S00]  /*01c0*/  NOP ;  /* 0x0000000000007918 */ /* 0x000fc00000000000 */
        /* <DEDUP_REMOVED lines=11> */
.L_x_1:


//--------------------- .nv.shared.reserved.0     --------------------------
	.section	.nv.shared.reserved.0,"aw",@nobits
	.weak		__nv_reservedSMEM_offset_0_alias
	.size		__nv_reservedSMEM_offset_0_alias, 0, 64
	.other		__nv_reservedSMEM_offset_0_alias,@"STO_CUDA_RESERVED_SHARED STV_DEFAULT"
__nv_reservedSMEM_offset_0_alias:
	.zero		0
	.zero		64


//--------------------- .nv.constant0._Z6MatAddPA64_fS0_S0_ --------------------------
	.section	.nv.constant0._Z6MatAddPA64_fS0_S0_,"a",@progbits
	.sectionflags	@""
	.align	4
.nv.constant0._Z6MatAddPA64_fS0_S0_:
	.zero		920


//--------------------- SYMBOLS --------------------------

	.type		.nv.reservedSmem.offset0,@object
	.size		.nv.reservedSmem.offset0,0x4
